	.headerflags	@"EF_CUDA_TEXMODE_UNIFIED EF_CUDA_64BIT_ADDRESS EF_CUDA_ACCELERATORS EF_CUDA_SM90 EF_CUDA_VIRTUAL_SM(EF_CUDA_SM90)"
	.elftype	@"ET_EXEC"


//--------------------- .nv.info                  --------------------------
	.section	.nv.info,"",@"SHT_CUDA_INFO"
	.align	4


	//----- nvinfo : EIATTR_REGCOUNT
	.align		4
        /*0000*/ 	.byte	0x04, 0x2f
        /*0002*/ 	.short	(.L_3 - .L_2)
	.align		4
.L_2:
        /*0004*/ 	.word	index@(triton_poi_fused__native_batch_norm_legit_no_training_add_convolution_relu_19)
        /*0008*/ 	.word	0x00000018


	//----- nvinfo : EIATTR_MIN_STACK_SIZE
	.align		4
.L_3:
        /*000c*/ 	.byte	0x04, 0x12
        /*000e*/ 	.short	(.L_5 - .L_4)
	.align		4
.L_4:
        /*0010*/ 	.word	index@(triton_poi_fused__native_batch_norm_legit_no_training_add_convolution_relu_19)
        /*0014*/ 	.word	0x00000000


	//----- nvinfo : EIATTR_FRAME_SIZE
	.align		4
.L_5:
        /*0018*/ 	.byte	0x04, 0x11
        /*001a*/ 	.short	(.L_7 - .L_6)
	.align		4
.L_6:
        /*001c*/ 	.word	index@(triton_poi_fused__native_batch_norm_legit_no_training_add_convolution_relu_19)
        /*0020*/ 	.word	0x00000000


	//----- nvinfo : EIATTR_MIN_STACK_SIZE
	.align		4
.L_7:
        /*0024*/ 	.byte	0x04, 0x12
        /*0026*/ 	.short	(.L_9 - .L_8)
	.align		4
.L_8:
        /*0028*/ 	.word	index@(triton_poi_fused__native_batch_norm_legit_no_training_add_convolution_relu_19)
        /*002c*/ 	.word	0x00000000
.L_9:


//--------------------- .nv.info.triton_poi_fused__native_batch_norm_legit_no_training_add_convolution_relu_19 --------------------------
	.section	.nv.info.triton_poi_fused__native_batch_norm_legit_no_training_add_convolution_relu_19,"",@"SHT_CUDA_INFO"
	.sectionflags	@""
	.align	4


	//----- nvinfo : EIATTR_CUDA_API_VERSION
	.align		4
        /*0000*/ 	.byte	0x04, 0x37
        /*0002*/ 	.short	(.L_11 - .L_10)
.L_10:
        /*0004*/ 	.word	0x0000007c


	//----- nvinfo : EIATTR_KPARAM_INFO
	.align		4
.L_11:
        /*0008*/ 	.byte	0x04, 0x17
        /*000a*/ 	.short	(.L_13 - .L_12)
.L_12:
        /*000c*/ 	.word	0x00000000
        /*0010*/ 	.short	0x0008
        /*0012*/ 	.short	0x0040
        /*0014*/ 	.byte	0x00, 0xf0, 0x11, 0x00


	//----- nvinfo : EIATTR_KPARAM_INFO
	.align		4
.L_13:
        /*0018*/ 	.byte	0x04, 0x17
        /*001a*/ 	.short	(.L_15 - .L_14)
.L_14:
        /*001c*/ 	.word	0x00000000
        /*0020*/ 	.short	0x0007
        /*0022*/ 	.short	0x0038
        /*0024*/ 	.byte	0x00, 0xf4, 0x21, 0x00


	//----- nvinfo : EIATTR_KPARAM_INFO
	.align		4
.L_15:
        /*0028*/ 	.byte	0x04, 0x17
        /*002a*/ 	.short	(.L_17 - .L_16)
.L_16:
        /*002c*/ 	.word	0x00000000
        /*0030*/ 	.short	0x0006
        /*0032*/ 	.short	0x0030
        /*0034*/ 	.byte	0x00, 0xf4, 0x21, 0x00


	//----- nvinfo : EIATTR_KPARAM_INFO
	.align		4
.L_17:
        /*0038*/ 	.byte	0x04, 0x17
        /*003a*/ 	.short	(.L_19 - .L_18)
.L_18:
        /*003c*/ 	.word	0x00000000
        /*0040*/ 	.short	0x0005
        /*0042*/ 	.short	0x0028
        /*0044*/ 	.byte	0x00, 0xf4, 0x21, 0x00


	//----- nvinfo : EIATTR_KPARAM_INFO
	.align		4
.L_19:
        /*0048*/ 	.byte	0x04, 0x17
        /*004a*/ 	.short	(.L_21 - .L_20)
.L_20:
        /*004c*/ 	.word	0x00000000
        /*0050*/ 	.short	0x0004
        /*0052*/ 	.short	0x0020
        /*0054*/ 	.byte	0x00, 0xf4, 0x21, 0x00


	//----- nvinfo : EIATTR_KPARAM_INFO
	.align		4
.L_21:
        /*0058*/ 	.byte	0x04, 0x17
        /*005a*/ 	.short	(.L_23 - .L_22)
.L_22:
        /*005c*/ 	.word	0x00000000
        /*0060*/ 	.short	0x0003
        /*0062*/ 	.short	0x0018
        /*0064*/ 	.byte	0x00, 0xf4, 0x21, 0x00


	//----- nvinfo : EIATTR_KPARAM_INFO
	.align		4
.L_23:
        /*0068*/ 	.byte	0x04, 0x17
        /*006a*/ 	.short	(.L_25 - .L_24)
.L_24:
        /*006c*/ 	.word	0x00000000
        /*0070*/ 	.short	0x0002
        /*0072*/ 	.short	0x0010
        /*0074*/ 	.byte	0x00, 0xf4, 0x21, 0x00


	//----- nvinfo : EIATTR_KPARAM_INFO
	.align		4
.L_25:
        /*0078*/ 	.byte	0x04, 0x17
        /*007a*/ 	.short	(.L_27 - .L_26)
.L_26:
        /*007c*/ 	.word	0x00000000
        /*0080*/ 	.short	0x0001
        /*0082*/ 	.short	0x0008
        /*0084*/ 	.byte	0x00, 0xf4, 0x21, 0x00


	//----- nvinfo : EIATTR_KPARAM_INFO
	.align		4
.L_27:
        /*0088*/ 	.byte	0x04, 0x17
        /*008a*/ 	.short	(.L_29 - .L_28)
.L_28:
        /*008c*/ 	.word	0x00000000
        /*0090*/ 	.short	0x0000
        /*0092*/ 	.short	0x0000
        /*0094*/ 	.byte	0x00, 0xf4, 0x21, 0x00


	//----- nvinfo : EIATTR_SPARSE_MMA_MASK
	.align		4
.L_29:
        /*0098*/ 	.byte	0x03, 0x50
        /*009a*/ 	.short	0x0000


	//----- nvinfo : EIATTR_MAXREG_COUNT
	.align		4
        /*009c*/ 	.byte	0x03, 0x1b
        /*009e*/ 	.short	0x00ff


	//----- nvinfo : EIATTR_EXIT_INSTR_OFFSETS
	.align		4
        /*00a0*/ 	.byte	0x04, 0x1c
        /*00a2*/ 	.short	(.L_31 - .L_30)


	//   ....[0]....
.L_30:
        /*00a4*/ 	.word	0x000003b0


	//   ....[1]....
        /*00a8*/ 	.word	0x000003d0


	//----- nvinfo : EIATTR_REQNTID
	.align		4
.L_31:
        /*00ac*/ 	.byte	0x04, 0x10
        /*00ae*/ 	.short	(.L_33 - .L_32)
.L_32:
        /*00b0*/ 	.word	0x00000080
        /*00b4*/ 	.word	0x00000001
        /*00b8*/ 	.word	0x00000001


	//----- nvinfo : EIATTR_CBANK_PARAM_SIZE
	.align		4
.L_33:
        /*00bc*/ 	.byte	0x03, 0x19
        /*00be*/ 	.short	0x0044


	//----- nvinfo : EIATTR_PARAM_CBANK
	.align		4
        /*00c0*/ 	.byte	0x04, 0x0a
        /*00c2*/ 	.short	(.L_35 - .L_34)
	.align		4
.L_34:
        /*00c4*/ 	.word	index@(.nv.constant0.triton_poi_fused__native_batch_norm_legit_no_training_add_convolution_relu_19)
        /*00c8*/ 	.short	0x0210
        /*00ca*/ 	.short	0x0044


	//----- nvinfo : EIATTR_SW_WAR
	.align		4
.L_35:
        /*00cc*/ 	.byte	0x04, 0x36
        /*00ce*/ 	.short	(.L_37 - .L_36)
.L_36:
        /*00d0*/ 	.word	0x00000008
.L_37:


//--------------------- .nv.callgraph             --------------------------
	.section	.nv.callgraph,"",@"SHT_CUDA_CALLGRAPH"
	.align	4
	.sectionentsize	8
	.align		4
        /*0000*/ 	.word	0x00000000
	.align		4
        /*0004*/ 	.word	0xffffffff
	.align		4
        /*0008*/ 	.word	0x00000000
	.align		4
        /*000c*/ 	.word	0xfffffffe
	.align		4
        /*0010*/ 	.word	0x00000000
	.align		4
        /*0014*/ 	.word	0xfffffffd
	.align		4
        /*0018*/ 	.word	0x00000000
	.align		4
        /*001c*/ 	.word	0xfffffffc


//--------------------- .nv.constant4             --------------------------
	.section	.nv.constant4,"a",@progbits
	.align	8
	.align		8
.nv.constant4:
        /*0000*/ 	.dword	_$_str
	.align		8
        /*0008*/ 	.dword	_$_str_$_2


//--------------------- .text.triton_poi_fused__native_batch_norm_legit_no_training_add_convolution_relu_19 --------------------------
	.section	.text.triton_poi_fused__native_batch_norm_legit_no_training_add_convolution_relu_19,"ax",@progbits
	.align	128
        .global         triton_poi_fused__native_batch_norm_legit_no_training_add_convolution_relu_19
        .type           triton_poi_fused__native_batch_norm_legit_no_training_add_convolution_relu_19,@function
        .size           triton_poi_fused__native_batch_norm_legit_no_training_add_convolution_relu_19,(.L_x_1 - triton_poi_fused__native_batch_norm_legit_no_training_add_convolution_relu_19)
        .other          triton_poi_fused__native_batch_norm_legit_no_training_add_convolution_relu_19,@"STO_CUDA_ENTRY STV_DEFAULT"
triton_poi_fused__native_batch_norm_legit_no_training_add_convolution_relu_19:
.text.triton_poi_fused__native_batch_norm_legit_no_training_add_convolution_relu_19:
[----:B------:R-:W0:Y:S01]  /*0000*/  LDC R1, c[0x0][0x28] ;  /* 0x00000a00ff017b82 */ /* 0x000e220000000800 */
[----:B------:R-:W1:Y:S07]  /*0010*/  S2R R0, SR_TID.X ;  /* 0x0000000000007919 */ /* 0x000e6e0000002100 */
[----:B------:R-:W2:Y:S01]  /*0020*/  LDC.64 R14, c[0x0][0x230] ;  /* 0x00008c00ff0e7b82 */ /* 0x000ea20000000a00 */
[----:B------:R-:W-:Y:S01]  /*0030*/  CS2R R8, SRZ ;  /* 0x0000000000087805 */ /* 0x000fe2000001ff00 */
[----:B------:R-:W-:Y:S01]  /*0040*/  ULDC.64 UR4, c[0x0][0x208] ;  /* 0x0000820000047ab9 */ /* 0x000fe20000000a00 */
[----:B------:R-:W3:Y:S05]  /*0050*/  S2R R3, SR_CTAID.X ;  /* 0x0000000000037919 */ /* 0x000eea0000002500 */
[----:B------:R-:W4:Y:S08]  /*0060*/  LDC.64 R16, c[0x0][0x218] ;  /* 0x00008600ff107b82 */ /* 0x000f300000000a00 */
[----:B------:R-:W5:Y:S08]  /*0070*/  LDC.64 R18, c[0x0][0x220] ;  /* 0x00008800ff127b82 */ /* 0x000f700000000a00 */
[----:B------:R-:W5:Y:S01]  /*0080*/  LDC.64 R10, c[0x0][0x228] ;  /* 0x00008a00ff0a7b82 */ /* 0x000f620000000a00 */
[----:B-1----:R-:W-:-:S07]  /*0090*/  LOP3.LUT R0, R0, 0x7f, RZ, 0xc0, !PT ;  /* 0x0000007f00007812 */ /* 0x002fce00078ec0ff */
[----:B------:R-:W1:Y:S01]  /*00a0*/  LDC.64 R6, c[0x0][0x238] ;  /* 0x00008e00ff067b82 */ /* 0x000e620000000a00 */
[----:B---3--:R-:W-:Y:S02]  /*00b0*/  SHF.R.S32.HI R2, RZ, 0x18, R3 ;  /* 0x00000018ff027819 */ /* 0x008fe40000011403 */
[----:B------:R-:W-:Y:S02]  /*00c0*/  LEA R0, R3, R0, 0x7 ;  /* 0x0000000003007211 */ /* 0x000fe400078e38ff */
[----:B------:R-:W-:-:S03]  /*00d0*/  SGXT R3, R2, 0x1 ;  /* 0x000000010203781a */ /* 0x000fc60000000200 */
[----:B------:R-:W3:Y:S01]  /*00e0*/  LDC.64 R4, c[0x0][0x240] ;  /* 0x00009000ff047b82 */ /* 0x000ee20000000a00 */
[----:B------:R-:W-:Y:S02]  /*00f0*/  ISETP.GE.AND P0, PT, R0, 0x400, PT ;  /* 0x000004000000780c */ /* 0x000fe40003f06270 */
[----:B------:R-:W-:-:S04]  /*0100*/  LEA.HI R3, R3, R0, RZ, 0x2 ;  /* 0x0000000003037211 */ /* 0x000fc800078f10ff */
[----:B------:R-:W-:-:S04]  /*0110*/  LOP3.LUT R3, R3, 0xfffffffc, RZ, 0xc0, !PT ;  /* 0xfffffffc03037812 */ /* 0x000fc800078ec0ff */
[----:B------:R-:W-:Y:S02]  /*0120*/  IADD3 R13, R0, -R3, RZ ;  /* 0x80000003000d7210 */ /* 0x000fe40007ffe0ff */
[----:B------:R-:W1:Y:S03]  /*0130*/  LDC.64 R2, c[0x0][0x210] ;  /* 0x00008400ff027b82 */ /* 0x000e660000000a00 */
[----:B--2---:R-:W-:-:S05]  /*0140*/  IMAD.WIDE R14, R13, 0x4, R14 ;  /* 0x000000040d0e7825 */ /* 0x004fca00078e020e */
[----:B------:R2:W3:Y:S01]  /*0150*/  @!P0 LDG.E.EL R8, desc[UR4][R14.64] ;  /* 0x000000040e088981 */ /* 0x0004e2000c2e1900 */
[----:B------:R-:W-:Y:S01]  /*0160*/  HFMA2.MMA R12, -RZ, RZ, 0, 0 ;  /* 0x00000000ff0c7435 */ /* 0x000fe200000001ff */
[----:B----4-:R-:W-:-:S04]  /*0170*/  IMAD.WIDE R16, R13, 0x4, R16 ;  /* 0x000000040d107825 */ /* 0x010fc800078e0210 */
[C---:B-----5:R-:W-:Y:S01]  /*0180*/  IMAD.WIDE R18, R0.reuse, 0x4, R18 ;  /* 0x0000000400127825 */ /* 0x060fe200078e0212 */
[----:B------:R4:W5:Y:S01]  /*0190*/  @!P0 LDG.E.EL R9, desc[UR4][R16.64] ;  /* 0x0000000410098981 */ /* 0x000962000c2e1900 */
[----:B--2---:R-:W-:Y:S02]  /*01a0*/  CS2R R14, SRZ ;  /* 0x00000000000e7805 */ /* 0x004fe4000001ff00 */
[----:B01----:R-:W-:-:S04]  /*01b0*/  IMAD.WIDE R2, R0, 0x4, R2 ;  /* 0x0000000400027825 */ /* 0x003fc800078e0202 */
[----:B------:R-:W2:Y:S04]  /*01c0*/  @!P0 LDG.E R14, desc[UR4][R18.64] ;  /* 0x00000004120e8981 */ /* 0x000ea8000c1e1900 */
[----:B------:R-:W5:Y:S01]  /*01d0*/  @!P0 LDG.E R12, desc[UR4][R2.64] ;  /* 0x00000004020c8981 */ /* 0x000f62000c1e1900 */
[----:B------:R-:W-:Y:S01]  /*01e0*/  IMAD.WIDE R10, R13, 0x4, R10 ;  /* 0x000000040d0a7825 */ /* 0x000fe200078e020a */
[----:B----4-:R-:W-:-:S03]  /*01f0*/  HFMA2.MMA R16, -RZ, RZ, 0, 0 ;  /* 0x00000000ff107435 */ /* 0x010fc600000001ff */
[C---:B------:R-:W-:Y:S01]  /*0200*/  IMAD.WIDE R6, R13.reuse, 0x4, R6 ;  /* 0x000000040d067825 */ /* 0x040fe200078e0206 */
[----:B------:R0:W4:Y:S03]  /*0210*/  @!P0 LDG.E.EL R15, desc[UR4][R10.64] ;  /* 0x000000040a0f8981 */ /* 0x000126000c2e1900 */
[----:B---3--:R-:W-:Y:S01]  /*0220*/  IMAD.WIDE R20, R13, 0x4, R4 ;  /* 0x000000040d147825 */ /* 0x008fe200078e0204 */
[----:B------:R-:W-:Y:S01]  /*0230*/  MOV R13, RZ ;  /* 0x000000ff000d7202 */ /* 0x000fe20000000f00 */
[----:B------:R-:W1:Y:S03]  /*0240*/  LDC.64 R4, c[0x0][0x248] ;  /* 0x00009200ff047b82 */ /* 0x000e660000000a00 */
[----:B------:R-:W3:Y:S04]  /*0250*/  @!P0 LDG.E.EL R16, desc[UR4][R20.64] ;  /* 0x0000000414108981 */ /* 0x000ee8000c2e1900 */
[----:B------:R-:W3:Y:S01]  /*0260*/  @!P0 LDG.E.EL R13, desc[UR4][R6.64] ;  /* 0x00000004060d8981 */ /* 0x000ee2000c2e1900 */
[----:B0-----:R-:W-:Y:S01]  /*0270*/  MOV R10, 0x3e800000 ;  /* 0x3e800000000a7802 */ /* 0x001fe20000000f00 */
[----:B-1----:R-:W-:-:S04]  /*0280*/  IMAD.WIDE R4, R0, 0x4, R4 ;  /* 0x0000000400047825 */ /* 0x002fc800078e0204 */
[----:B------:R-:W-:-:S04]  /*0290*/  FADD R8, R8, 9.9999997473787516356e-06 ;  /* 0x3727c5ac08087421 */ /* 0x000fc80000000000 */
[----:B------:R-:W0:Y:S02]  /*02a0*/  MUFU.SQRT R17, R8 ;  /* 0x0000000800117308 */ /* 0x000e240000002000 */
[C---:B0-----:R-:W-:Y:S02]  /*02b0*/  FSETP.GT.AND P1, PT, R17.reuse, 8.50705917302346158658e+37, PT ;  /* 0x7e8000001100780b */ /* 0x041fe40003f24000 */
[----:B------:R-:W-:-:S11]  /*02c0*/  FSETP.GEU.AND P2, PT, R17, 1.175494350822287508e-38, PT ;  /* 0x008000001100780b */ /* 0x000fd60003f4e000 */
[----:B------:R-:W-:-:S04]  /*02d0*/  @P1 FMUL R17, R17, 0.25 ;  /* 0x3e80000011111820 */ /* 0x000fc80000400000 */
[----:B------:R-:W-:-:S06]  /*02e0*/  @!P2 FMUL R17, R17, 16777216 ;  /* 0x4b8000001111a820 */ /* 0x000fcc0000400000 */
[----:B------:R-:W0:Y:S01]  /*02f0*/  MUFU.RCP R17, R17 ;  /* 0x0000001100117308 */ /* 0x000e220000001000 */
[----:B------:R-:W-:Y:S01]  /*0300*/  FSEL R10, R10, 1, P1 ;  /* 0x3f8000000a0a7808 */ /* 0x000fe20000800000 */
[----:B-----5:R-:W-:-:S04]  /*0310*/  FADD R9, R9, R12 ;  /* 0x0000000c09097221 */ /* 0x020fc80000000000 */
[----:B------:R-:W-:Y:S01]  /*0320*/  @!P2 FMUL R10, R10, 16777216 ;  /* 0x4b8000000a0aa820 */ /* 0x000fe20000400000 */
[----:B--2---:R-:W-:-:S04]  /*0330*/  FADD R9, R9, R14 ;  /* 0x0000000e09097221 */ /* 0x004fc80000000000 */
[----:B----4-:R-:W-:Y:S01]  /*0340*/  FADD R15, R9, -R15 ;  /* 0x8000000f090f7221 */ /* 0x010fe20000000000 */
[----:B0-----:R-:W-:-:S04]  /*0350*/  FMUL R10, R17, R10 ;  /* 0x0000000a110a7220 */ /* 0x001fc80000400000 */
[----:B------:R-:W-:-:S04]  /*0360*/  FMUL R15, R15, R10 ;  /* 0x0000000a0f0f7220 */ /* 0x000fc80000400000 */
[----:B---3--:R-:W-:Y:S01]  /*0370*/  FFMA R13, R15, R13, R16 ;  /* 0x0000000d0f0d7223 */ /* 0x008fe20000000010 */
[----:B------:R0:W-:Y:S04]  /*0380*/  @!P0 STG.E desc[UR4][R2.64], R9 ;  /* 0x0000000902008986 */ /* 0x0001e8000c101904 */
[----:B------:R-:W-:-:S04]  /*0390*/  FSETP.GEU.AND P1, PT, R13, RZ, PT ;  /* 0x000000ff0d00720b */ /* 0x000fc80003f2e000 */
[----:B------:R-:W-:Y:S01]  /*03a0*/  FSEL R13, R13, RZ, P1 ;  /* 0x000000ff0d0d7208 */ /* 0x000fe20000800000 */
[----:B0-----:R-:W-:Y:S08]  /*03b0*/  @P0 EXIT ;  /* 0x000000000000094d */ /* 0x001ff00003800000 */
[----:B------:R-:W-:Y:S01]  /*03c0*/  STG.E desc[UR4][R4.64], R13 ;  /* 0x0000000d04007986 */ /* 0x000fe2000c101904 */
[----:B------:R-:W-:Y:S05]  /*03d0*/  EXIT ;  /* 0x000000000000794d */ /* 0x000fea0003800000 */
.L_x_0:
[----:B------:R-:W-:-:S00]  /*03e0*/  BRA `(.L_x_0) ;  /* 0xfffffffc00fc7947 */ /* 0x000fc0000383ffff */
[----:B------:R-:W-:-:S00]  /*03f0*/  NOP ;  /* 0x0000000000007918 */ /* 0x000fc00000000000 */
        /* <DEDUP_REMOVED lines=8> */
.L_x_1:


//--------------------- .nv.global.init           --------------------------
	.section	.nv.global.init,"aw",@progbits
.nv.global.init:
	.type		_$_str,@object
	.size		_$_str,(_$_str_$_2 - _$_str)
_$_str:
        /*0000*/ 	.byte	0x5f, 0x5f, 0x43, 0x55, 0x44, 0x41, 0x5f, 0x46, 0x54, 0x5a, 0x00
	.type		_$_str_$_2,@object
	.size		_$_str_$_2,(.L_1 - _$_str_$_2)
_$_str_$_2:
        /*000b*/ 	.byte	0x5f, 0x5f, 0x43, 0x55, 0x44, 0x41, 0x5f, 0x50, 0x52, 0x45, 0x43, 0x5f, 0x53, 0x51, 0x52, 0x54
        /*001b*/ 	.byte	0x00
.L_1:


//--------------------- .nv.constant0.triton_poi_fused__native_batch_norm_legit_no_training_add_convolution_relu_19 --------------------------
	.section	.nv.constant0.triton_poi_fused__native_batch_norm_legit_no_training_add_convolution_relu_19,"a",@progbits
	.sectionflags	@""
	.align	4
.nv.constant0.triton_poi_fused__native_batch_norm_legit_no_training_add_convolution_relu_19:
	.zero		596
